//
// Generated by NVIDIA NVVM Compiler
//
// Compiler Build ID: CL-36424714
// Cuda compilation tools, release 13.0, V13.0.88
// Based on NVVM 20.0.0
//

.version 9.0
.target sm_100
.address_size 64

	// .globl	do_cuda_stuff_kernel

.visible .entry do_cuda_stuff_kernel(
	.param .u32 do_cuda_stuff_kernel_param_0,
	.param .u64 .ptr .align 1 do_cuda_stuff_kernel_param_1,
	.param .u64 .ptr .align 1 do_cuda_stuff_kernel_param_2
)
{
	.reg .b32 	%r<8>;
	.reg .b64 	%rd<9>;

	ld.param.u64 	%rd1, [do_cuda_stuff_kernel_param_1];
	ld.param.u64 	%rd2, [do_cuda_stuff_kernel_param_2];
	cvta.to.global.u64 	%rd3, %rd2;
	cvta.to.global.u64 	%rd4, %rd1;
	mov.u32 	%r1, %ctaid.x;
	mov.u32 	%r2, %ntid.x;
	mov.u32 	%r3, %tid.x;
	mad.lo.s32 	%r4, %r1, %r2, %r3;
	mul.wide.s32 	%rd5, %r4, 4;
	add.s64 	%rd6, %rd4, %rd5;
	ld.global.u32 	%r5, [%rd6];
	mul.wide.s32 	%rd7, %r5, 4;
	add.s64 	%rd8, %rd3, %rd7;
	ld.global.u32 	%r6, [%rd8];
	add.s32 	%r7, %r6, 1;
	st.global.u32 	[%rd8], %r7;
	ret;

}


// ===== COMPILED SASS (sm_100) =====

	.target	sm_100

	.elftype	@"ET_EXEC"


//--------------------- .note.nv.tkinfo           --------------------------
	.section	.note.nv.tkinfo,"",@"SHT_NOTE"
	.sectionflags	@"SHF_NOTE_NV_TKINFO"
	.tkinfo
        /*0018*/ 	.word	0x00000002
        /*0030*/ 	.string	""
        /*0030*/ 	.string	"ptxas"
        /*0030*/ 	.string	"Cuda compilation tools, release 13.0, V13.0.88"
        /*0030*/ 	.string	"Build cuda_13.0.r13.0/compiler.36424714_0"
        /*0030*/ 	.string	"-arch sm_100 -m 64 "



//--------------------- .note.nv.cuinfo           --------------------------
	.section	.note.nv.cuinfo,"",@"SHT_NOTE"
	.sectionflags	@"SHF_NOTE_NV_CUINFO"
        /*0018*/ 	.short	0x0002
        /*001a*/ 	.short	0x0064
        /*001c*/ 	.short	0x0082
	.zero		2


//--------------------- .nv.info                  --------------------------
	.section	.nv.info,"",@"SHT_CUDA_INFO"
	.align	4


	//----- nvinfo : EIATTR_REGCOUNT
	.align		4
        /*0000*/ 	.byte	0x04, 0x2f
        /*0002*/ 	.short	(.L_1 - .L_0)
	.align		4
.L_0:
        /*0004*/ 	.word	index@(do_cuda_stuff_kernel)
        /*0008*/ 	.word	0x0000000a


	//----- nvinfo : EIATTR_FRAME_SIZE
	.align		4
.L_1:
        /*000c*/ 	.byte	0x04, 0x11
        /*000e*/ 	.short	(.L_3 - .L_2)
	.align		4
.L_2:
        /*0010*/ 	.word	index@(do_cuda_stuff_kernel)
        /*0014*/ 	.word	0x00000000


	//----- nvinfo : EIATTR_MIN_STACK_SIZE
	.align		4
.L_3:
        /*0018*/ 	.byte	0x04, 0x12
        /*001a*/ 	.short	(.L_5 - .L_4)
	.align		4
.L_4:
        /*001c*/ 	.word	index@(do_cuda_stuff_kernel)
        /*0020*/ 	.word	0x00000000
.L_5:


//--------------------- .nv.compat                --------------------------
	.section	.nv.compat,"",@"SHT_CUDA_COMPAT_INFO"
	.align	4
        /*0000*/ 	.byte	0x02, 0x09, 0x00, 0x00, 0x02, 0x02, 0x01, 0x00, 0x02, 0x05, 0x05, 0x00, 0x03, 0x07, 0x01, 0x01
        /*0010*/ 	.byte	0x02, 0x03, 0x00, 0x00, 0x02, 0x06, 0x01, 0x00, 0x04, 0x0b, 0x08, 0x00, 0x09, 0x00, 0x00, 0x00
        /*0020*/ 	.byte	0x00, 0x00, 0x00, 0x00


//--------------------- .nv.info.do_cuda_stuff_kernel --------------------------
	.section	.nv.info.do_cuda_stuff_kernel,"",@"SHT_CUDA_INFO"
	.sectionflags	@""
	.align	4


	//----- nvinfo : EIATTR_CUDA_API_VERSION
	.align		4
        /*0000*/ 	.byte	0x04, 0x37
        /*0002*/ 	.short	(.L_7 - .L_6)
.L_6:
        /*0004*/ 	.word	0x00000082


	//----- nvinfo : EIATTR_KPARAM_INFO
	.align		4
.L_7:
        /*0008*/ 	.byte	0x04, 0x17
        /*000a*/ 	.short	(.L_9 - .L_8)
.L_8:
        /*000c*/ 	.word	0x00000000
        /*0010*/ 	.short	0x0002
        /*0012*/ 	.short	0x0010
        /*0014*/ 	.byte	0x00, 0xf5, 0x21, 0x00


	//----- nvinfo : EIATTR_KPARAM_INFO
	.align		4
.L_9:
        /*0018*/ 	.byte	0x04, 0x17
        /*001a*/ 	.short	(.L_11 - .L_10)
.L_10:
        /*001c*/ 	.word	0x00000000
        /*0020*/ 	.short	0x0001
        /*0022*/ 	.short	0x0008
        /*0024*/ 	.byte	0x00, 0xf5, 0x21, 0x00


	//----- nvinfo : EIATTR_KPARAM_INFO
	.align		4
.L_11:
        /*0028*/ 	.byte	0x04, 0x17
        /*002a*/ 	.short	(.L_13 - .L_12)
.L_12:
        /*002c*/ 	.word	0x00000000
        /*0030*/ 	.short	0x0000
        /*0032*/ 	.short	0x0000
        /*0034*/ 	.byte	0x00, 0xf0, 0x11, 0x00


	//----- nvinfo : EIATTR_SPARSE_MMA_MASK
	.align		4
.L_13:
        /*0038*/ 	.byte	0x03, 0x50
        /*003a*/ 	.short	0x0000


	//----- nvinfo : EIATTR_MAXREG_COUNT
	.align		4
        /*003c*/ 	.byte	0x03, 0x1b
        /*003e*/ 	.short	0x00ff


	//----- nvinfo : EIATTR_MERCURY_ISA_VERSION
	.align		4
        /*0040*/ 	.byte	0x03, 0x5f
        /*0042*/ 	.short	0x0101


	//----- nvinfo : EIATTR_VRC_CTA_INIT_COUNT
	.align		4
        /*0044*/ 	.byte	0x02, 0x4a
	.zero		1
	.zero		1


	//----- nvinfo : EIATTR_EXIT_INSTR_OFFSETS
	.align		4
        /*0048*/ 	.byte	0x04, 0x1c
        /*004a*/ 	.short	(.L_15 - .L_14)


	//   ....[0]....
.L_14:
        /*004c*/ 	.word	0x000000e0


	//----- nvinfo : EIATTR_CBANK_PARAM_SIZE
	.align		4
.L_15:
        /*0050*/ 	.byte	0x03, 0x19
        /*0052*/ 	.short	0x0018


	//----- nvinfo : EIATTR_PARAM_CBANK
	.align		4
        /*0054*/ 	.byte	0x04, 0x0a
        /*0056*/ 	.short	(.L_17 - .L_16)
	.align		4
.L_16:
        /*0058*/ 	.word	index@(.nv.constant0.do_cuda_stuff_kernel)
        /*005c*/ 	.short	0x0380
        /*005e*/ 	.short	0x0018


	//----- nvinfo : EIATTR_SW_WAR
	.align		4
.L_17:
        /*0060*/ 	.byte	0x04, 0x36
        /*0062*/ 	.short	(.L_19 - .L_18)
.L_18:
        /*0064*/ 	.word	0x00000008
.L_19:


//--------------------- .nv.callgraph             --------------------------
	.section	.nv.callgraph,"",@"SHT_CUDA_CALLGRAPH"
	.align	4
	.sectionentsize	8
	.align		4
        /*0000*/ 	.word	0x00000000
	.align		4
        /*0004*/ 	.word	0xffffffff
	.align		4
        /*0008*/ 	.word	0x00000000
	.align		4
        /*000c*/ 	.word	0xfffffffe
	.align		4
        /*0010*/ 	.word	0x00000000
	.align		4
        /*0014*/ 	.word	0xfffffffd
	.align		4
        /*0018*/ 	.word	0x00000000
	.align		4
        /*001c*/ 	.word	0xfffffffc


//--------------------- .text.do_cuda_stuff_kernel --------------------------
	.section	.text.do_cuda_stuff_kernel,"ax",@progbits
	.align	128
        .global         do_cuda_stuff_kernel
        .type           do_cuda_stuff_kernel,@function
        .size           do_cuda_stuff_kernel,(.L_x_1 - do_cuda_stuff_kernel)
        .other          do_cuda_stuff_kernel,@"STO_CUDA_ENTRY STV_DEFAULT"
do_cuda_stuff_kernel:
.text.do_cuda_stuff_kernel:
[----:B------:R-:W-:Y:S01]  /*0000*/  LDC R1, c[0x0][0x37c] ;  /* 0x0000df00ff017b82 */ /* 0x000fe20000000800 */
[----:B------:R-:W0:Y:S07]  /*0010*/  S2R R0, SR_TID.X ;  /* 0x0000000000007919 */ /* 0x000e2e0000002100 */
[----:B------:R-:W0:Y:S01]  /*0020*/  S2UR UR6, SR_CTAID.X ;  /* 0x00000000000679c3 */ /* 0x000e220000002500 */
[----:B------:R-:W1:Y:S07]  /*0030*/  LDCU.64 UR4, c[0x0][0x358] ;  /* 0x00006b00ff0477ac */ /* 0x000e6e0008000a00 */
[----:B------:R-:W0:Y:S08]  /*0040*/  LDC R5, c[0x0][0x360] ;  /* 0x0000d800ff057b82 */ /* 0x000e300000000800 */
[----:B------:R-:W2:Y:S01]  /*0050*/  LDC.64 R2, c[0x0][0x388] ;  /* 0x0000e200ff027b82 */ /* 0x000ea20000000a00 */
[----:B0-----:R-:W-:-:S04]  /*0060*/  IMAD R5, R5, UR6, R0 ;  /* 0x0000000605057c24 */ /* 0x001fc8000f8e0200 */
[----:B--2---:R-:W-:-:S03]  /*0070*/  IMAD.WIDE R2, R5, 0x4, R2 ;  /* 0x0000000405027825 */ /* 0x004fc600078e0202 */
[----:B------:R-:W0:Y:S03]  /*0080*/  LDC.64 R4, c[0x0][0x390] ;  /* 0x0000e400ff047b82 */ /* 0x000e260000000a00 */
[----:B-1----:R-:W0:Y:S02]  /*0090*/  LDG.E R3, desc[UR4][R2.64] ;  /* 0x0000000402037981 */ /* 0x002e24000c1e1900 */
[----:B0-----:R-:W-:-:S05]  /*00a0*/  IMAD.WIDE R4, R3, 0x4, R4 ;  /* 0x0000000403047825 */ /* 0x001fca00078e0204 */
[----:B------:R-:W2:Y:S02]  /*00b0*/  LDG.E R0, desc[UR4][R4.64] ;  /* 0x0000000404007981 */ /* 0x000ea4000c1e1900 */
[----:B--2---:R-:W-:-:S05]  /*00c0*/  IADD3 R7, PT, PT, R0, 0x1, RZ ;  /* 0x0000000100077810 */ /* 0x004fca0007ffe0ff */
[----:B------:R-:W-:Y:S01]  /*00d0*/  STG.E desc[UR4][R4.64], R7 ;  /* 0x0000000704007986 */ /* 0x000fe2000c101904 */
[----:B------:R-:W-:Y:S05]  /*00e0*/  EXIT ;  /* 0x000000000000794d */ /* 0x000fea0003800000 */
.L_x_0:
[----:B------:R-:W-:-:S00]  /*00f0*/  BRA `(.L_x_0) ;  /* 0xfffffffc00fc7947 */ /* 0x000fc0000383ffff */
[----:B------:R-:W-:-:S00]  /*0100*/  NOP ;  /* 0x0000000000007918 */ /* 0x000fc00000000000 */
[----:B------:R-:W-:-:S00]  /*0110*/  NOP ;  /* 0x0000000000007918 */ /* 0x000fc00000000000 */
[----:B------:R-:W-:-:S00]  /*0120*/  NOP ;  /* 0x0000000000007918 */ /* 0x000fc00000000000 */
[----:B------:R-:W-:-:S00]  /*0130*/  NOP ;  /* 0x0000000000007918 */ /* 0x000fc00000000000 */
[----:B------:R-:W-:-:S00]  /*0140*/  NOP ;  /* 0x0000000000007918 */ /* 0x000fc00000000000 */
[----:B------:R-:W-:-:S00]  /*0150*/  NOP ;  /* 0x0000000000007918 */ /* 0x000fc00000000000 */
[----:B------:R-:W-:-:S00]  /*0160*/  NOP ;  /* 0x0000000000007918 */ /* 0x000fc00000000000 */
[----:B------:R-:W-:-:S00]  /*0170*/  NOP ;  /* 0x0000000000007918 */ /* 0x000fc00000000000 */
.L_x_1:


//--------------------- .nv.shared.reserved.0     --------------------------
	.section	.nv.shared.reserved.0,"aw",@nobits
	.weak		__nv_reservedSMEM_offset_0_alias
	.size		__nv_reservedSMEM_offset_0_alias, 0, 64
	.other		__nv_reservedSMEM_offset_0_alias,@"STO_CUDA_RESERVED_SHARED STV_DEFAULT"
__nv_reservedSMEM_offset_0_alias:
	.zero		0
	.zero		64


//--------------------- .nv.constant0.do_cuda_stuff_kernel --------------------------
	.section	.nv.constant0.do_cuda_stuff_kernel,"a",@progbits
	.sectionflags	@""
	.align	4
.nv.constant0.do_cuda_stuff_kernel:
	.zero		920


//--------------------- SYMBOLS --------------------------

	.type		.nv.reservedSmem.offset0,@object
	.size		.nv.reservedSmem.offset0,0x4
